//
// Generated by NVIDIA NVVM Compiler
//
// Compiler Build ID: CL-36424714
// Cuda compilation tools, release 13.0, V13.0.88
// Based on NVVM 20.0.0
//

.version 9.0
.target sm_100
.address_size 64

	// .globl	_Z12mergeSmall_kPiS_S_ii
// _ZZ12mergeSmall_kPiS_S_iiE2sA has been demoted
// _ZZ12mergeSmall_kPiS_S_iiE2sB has been demoted

.visible .entry _Z12mergeSmall_kPiS_S_ii(
	.param .u64 .ptr .align 1 _Z12mergeSmall_kPiS_S_ii_param_0,
	.param .u64 .ptr .align 1 _Z12mergeSmall_kPiS_S_ii_param_1,
	.param .u64 .ptr .align 1 _Z12mergeSmall_kPiS_S_ii_param_2,
	.param .u32 _Z12mergeSmall_kPiS_S_ii_param_3,
	.param .u32 _Z12mergeSmall_kPiS_S_ii_param_4
)
{
	.reg .pred 	%p<15>;
	.reg .b32 	%r<58>;
	.reg .b64 	%rd<14>;
	// demoted variable
	.shared .align 4 .b8 _ZZ12mergeSmall_kPiS_S_iiE2sA[20000];
	// demoted variable
	.shared .align 4 .b8 _ZZ12mergeSmall_kPiS_S_iiE2sB[20000];
	ld.param.u64 	%rd2, [_Z12mergeSmall_kPiS_S_ii_param_0];
	ld.param.u64 	%rd3, [_Z12mergeSmall_kPiS_S_ii_param_1];
	ld.param.u64 	%rd4, [_Z12mergeSmall_kPiS_S_ii_param_2];
	ld.param.u32 	%r20, [_Z12mergeSmall_kPiS_S_ii_param_3];
	ld.param.u32 	%r21, [_Z12mergeSmall_kPiS_S_ii_param_4];
	cvta.to.global.u64 	%rd1, %rd4;
	cvta.to.global.u64 	%rd5, %rd3;
	cvta.to.global.u64 	%rd6, %rd2;
	mov.u32 	%r22, %tid.x;
	mov.u32 	%r23, %ctaid.x;
	mov.u32 	%r24, %ntid.x;
	mad.lo.s32 	%r1, %r23, %r24, %r22;
	mul.wide.s32 	%rd7, %r1, 4;
	add.s64 	%rd8, %rd6, %rd7;
	ld.global.u32 	%r25, [%rd8];
	shl.b32 	%r26, %r1, 2;
	mov.u32 	%r27, _ZZ12mergeSmall_kPiS_S_iiE2sA;
	add.s32 	%r28, %r27, %r26;
	st.shared.u32 	[%r28], %r25;
	add.s64 	%rd9, %rd5, %rd7;
	ld.global.u32 	%r29, [%rd9];
	mov.u32 	%r30, _ZZ12mergeSmall_kPiS_S_iiE2sB;
	add.s32 	%r31, %r30, %r26;
	st.shared.u32 	[%r31], %r29;
	bar.sync 	0;
	setp.gt.s32 	%p1, %r1, %r20;
	sub.s32 	%r32, %r1, %r20;
	selp.b32 	%r52, %r32, 0, %p1;
	min.s32 	%r54, %r1, %r20;
	ld.shared.u32 	%r4, [_ZZ12mergeSmall_kPiS_S_iiE2sA];
	mov.u32 	%r53, %r52;
$L__BB0_1:
	sub.s32 	%r33, %r54, %r53;
	abs.s32 	%r34, %r33;
	shr.u32 	%r35, %r34, 31;
	add.s32 	%r36, %r34, %r35;
	shr.s32 	%r37, %r36, 1;
	add.s32 	%r8, %r37, %r52;
	sub.s32 	%r57, %r54, %r37;
	setp.lt.s32 	%p2, %r57, 0;
	setp.gt.s32 	%p3, %r8, %r21;
	or.pred  	%p4, %p2, %p3;
	@%p4 bra 	$L__BB0_14;
	setp.ne.s32 	%p5, %r20, 0;
	setp.eq.s32 	%p6, %r57, 0;
	or.pred  	%p7, %p5, %p6;
	shl.b32 	%r39, %r8, 2;
	add.s32 	%r10, %r30, %r39;
	@%p7 bra 	$L__BB0_4;
	shl.b32 	%r42, %r57, 2;
	add.s32 	%r44, %r27, %r42;
	ld.shared.u32 	%r45, [%r44+-4];
	ld.shared.u32 	%r46, [%r10];
	setp.gt.s32 	%p8, %r45, %r46;
	mov.b32 	%r57, 0;
	@%p8 bra 	$L__BB0_14;
$L__BB0_4:
	setp.eq.s32 	%p9, %r8, %r21;
	@%p9 bra 	$L__BB0_7;
	ld.shared.u32 	%r56, [%r10];
	setp.gt.s32 	%p10, %r4, %r56;
	@%p10 bra 	$L__BB0_6;
	bra.uni 	$L__BB0_9;
$L__BB0_6:
	add.s32 	%r52, %r8, 1;
	mov.b32 	%r54, 0;
	bra.uni 	$L__BB0_1;
$L__BB0_7:
	setp.lt.s32 	%p14, %r20, 2;
	@%p14 bra 	$L__BB0_11;
	ld.shared.u32 	%r55, [_ZZ12mergeSmall_kPiS_S_iiE2sA+4];
	bra.uni 	$L__BB0_10;
$L__BB0_9:
	setp.lt.s32 	%p11, %r20, 2;
	ld.shared.u32 	%r55, [_ZZ12mergeSmall_kPiS_S_iiE2sA+4];
	setp.gt.s32 	%p12, %r55, %r56;
	or.pred  	%p13, %p11, %p12;
	@%p13 bra 	$L__BB0_12;
$L__BB0_10:
	add.s64 	%rd13, %rd1, %rd7;
	st.global.u32 	[%rd13], %r55;
	bra.uni 	$L__BB0_13;
$L__BB0_11:
	shl.b32 	%r49, %r21, 2;
	add.s32 	%r51, %r30, %r49;
	ld.shared.u32 	%r56, [%r51];
$L__BB0_12:
	add.s64 	%rd11, %rd1, %rd7;
	st.global.u32 	[%rd11], %r56;
$L__BB0_13:
	ret;
$L__BB0_14:
	add.s32 	%r53, %r57, 1;
	bra.uni 	$L__BB0_1;

}


// ===== COMPILED SASS (sm_100) =====

	.target	sm_100

	.elftype	@"ET_EXEC"


//--------------------- .note.nv.tkinfo           --------------------------
	.section	.note.nv.tkinfo,"",@"SHT_NOTE"
	.sectionflags	@"SHF_NOTE_NV_TKINFO"
	.tkinfo
        /*0018*/ 	.word	0x00000002
        /*0030*/ 	.string	""
        /*0030*/ 	.string	"ptxas"
        /*0030*/ 	.string	"Cuda compilation tools, release 13.0, V13.0.88"
        /*0030*/ 	.string	"Build cuda_13.0.r13.0/compiler.36424714_0"
        /*0030*/ 	.string	"-arch sm_100 -m 64 "



//--------------------- .note.nv.cuinfo           --------------------------
	.section	.note.nv.cuinfo,"",@"SHT_NOTE"
	.sectionflags	@"SHF_NOTE_NV_CUINFO"
        /*0018*/ 	.short	0x0002
        /*001a*/ 	.short	0x0064
        /*001c*/ 	.short	0x0082
	.zero		2


//--------------------- .nv.info                  --------------------------
	.section	.nv.info,"",@"SHT_CUDA_INFO"
	.align	4


	//----- nvinfo : EIATTR_REGCOUNT
	.align		4
        /*0000*/ 	.byte	0x04, 0x2f
        /*0002*/ 	.short	(.L_1 - .L_0)
	.align		4
.L_0:
        /*0004*/ 	.word	index@(_Z12mergeSmall_kPiS_S_ii)
        /*0008*/ 	.word	0x0000000d


	//----- nvinfo : EIATTR_FRAME_SIZE
	.align		4
.L_1:
        /*000c*/ 	.byte	0x04, 0x11
        /*000e*/ 	.short	(.L_3 - .L_2)
	.align		4
.L_2:
        /*0010*/ 	.word	index@(_Z12mergeSmall_kPiS_S_ii)
        /*0014*/ 	.word	0x00000000


	//----- nvinfo : EIATTR_MIN_STACK_SIZE
	.align		4
.L_3:
        /*0018*/ 	.byte	0x04, 0x12
        /*001a*/ 	.short	(.L_5 - .L_4)
	.align		4
.L_4:
        /*001c*/ 	.word	index@(_Z12mergeSmall_kPiS_S_ii)
        /*0020*/ 	.word	0x00000000
.L_5:


//--------------------- .nv.compat                --------------------------
	.section	.nv.compat,"",@"SHT_CUDA_COMPAT_INFO"
	.align	4
        /*0000*/ 	.byte	0x02, 0x09, 0x00, 0x00, 0x02, 0x02, 0x01, 0x00, 0x02, 0x05, 0x05, 0x00, 0x03, 0x07, 0x01, 0x01
        /*0010*/ 	.byte	0x02, 0x03, 0x00, 0x00, 0x02, 0x06, 0x01, 0x00, 0x04, 0x0b, 0x08, 0x00, 0x09, 0x00, 0x00, 0x00
        /*0020*/ 	.byte	0x00, 0x00, 0x00, 0x00


//--------------------- .nv.info._Z12mergeSmall_kPiS_S_ii --------------------------
	.section	.nv.info._Z12mergeSmall_kPiS_S_ii,"",@"SHT_CUDA_INFO"
	.sectionflags	@""
	.align	4


	//----- nvinfo : EIATTR_CUDA_API_VERSION
	.align		4
        /*0000*/ 	.byte	0x04, 0x37
        /*0002*/ 	.short	(.L_7 - .L_6)
.L_6:
        /*0004*/ 	.word	0x00000082


	//----- nvinfo : EIATTR_KPARAM_INFO
	.align		4
.L_7:
        /*0008*/ 	.byte	0x04, 0x17
        /*000a*/ 	.short	(.L_9 - .L_8)
.L_8:
        /*000c*/ 	.word	0x00000000
        /*0010*/ 	.short	0x0004
        /*0012*/ 	.short	0x001c
        /*0014*/ 	.byte	0x00, 0xf0, 0x11, 0x00


	//----- nvinfo : EIATTR_KPARAM_INFO
	.align		4
.L_9:
        /*0018*/ 	.byte	0x04, 0x17
        /*001a*/ 	.short	(.L_11 - .L_10)
.L_10:
        /*001c*/ 	.word	0x00000000
        /*0020*/ 	.short	0x0003
        /*0022*/ 	.short	0x0018
        /*0024*/ 	.byte	0x00, 0xf0, 0x11, 0x00


	//----- nvinfo : EIATTR_KPARAM_INFO
	.align		4
.L_11:
        /*0028*/ 	.byte	0x04, 0x17
        /*002a*/ 	.short	(.L_13 - .L_12)
.L_12:
        /*002c*/ 	.word	0x00000000
        /*0030*/ 	.short	0x0002
        /*0032*/ 	.short	0x0010
        /*0034*/ 	.byte	0x00, 0xf5, 0x21, 0x00


	//----- nvinfo : EIATTR_KPARAM_INFO
	.align		4
.L_13:
        /*0038*/ 	.byte	0x04, 0x17
        /*003a*/ 	.short	(.L_15 - .L_14)
.L_14:
        /*003c*/ 	.word	0x00000000
        /*0040*/ 	.short	0x0001
        /*0042*/ 	.short	0x0008
        /*0044*/ 	.byte	0x00, 0xf5, 0x21, 0x00


	//----- nvinfo : EIATTR_KPARAM_INFO
	.align		4
.L_15:
        /*0048*/ 	.byte	0x04, 0x17
        /*004a*/ 	.short	(.L_17 - .L_16)
.L_16:
        /*004c*/ 	.word	0x00000000
        /*0050*/ 	.short	0x0000
        /*0052*/ 	.short	0x0000
        /*0054*/ 	.byte	0x00, 0xf5, 0x21, 0x00


	//----- nvinfo : EIATTR_SPARSE_MMA_MASK
	.align		4
.L_17:
        /*0058*/ 	.byte	0x03, 0x50
        /*005a*/ 	.short	0x0000


	//----- nvinfo : EIATTR_MAXREG_COUNT
	.align		4
        /*005c*/ 	.byte	0x03, 0x1b
        /*005e*/ 	.short	0x00ff


	//----- nvinfo : EIATTR_NUM_BARRIERS
	.align		4
        /*0060*/ 	.byte	0x02, 0x4c
        /*0062*/ 	.byte	0x01
	.zero		1


	//----- nvinfo : EIATTR_MERCURY_ISA_VERSION
	.align		4
        /*0064*/ 	.byte	0x03, 0x5f
        /*0066*/ 	.short	0x0101


	//----- nvinfo : EIATTR_VRC_CTA_INIT_COUNT
	.align		4
        /*0068*/ 	.byte	0x02, 0x4a
	.zero		1
	.zero		1


	//----- nvinfo : EIATTR_EXIT_INSTR_OFFSETS
	.align		4
        /*006c*/ 	.byte	0x04, 0x1c
        /*006e*/ 	.short	(.L_19 - .L_18)


	//   ....[0]....
.L_18:
        /*0070*/ 	.word	0x00000560


	//   ....[1]....
        /*0074*/ 	.word	0x000005d0


	//----- nvinfo : EIATTR_CRS_STACK_SIZE
	.align		4
.L_19:
        /*0078*/ 	.byte	0x04, 0x1e
        /*007a*/ 	.short	(.L_21 - .L_20)
.L_20:
        /*007c*/ 	.word	0x00000000


	//----- nvinfo : EIATTR_CBANK_PARAM_SIZE
	.align		4
.L_21:
        /*0080*/ 	.byte	0x03, 0x19
        /*0082*/ 	.short	0x0020


	//----- nvinfo : EIATTR_PARAM_CBANK
	.align		4
        /*0084*/ 	.byte	0x04, 0x0a
        /*0086*/ 	.short	(.L_23 - .L_22)
	.align		4
.L_22:
        /*0088*/ 	.word	index@(.nv.constant0._Z12mergeSmall_kPiS_S_ii)
        /*008c*/ 	.short	0x0380
        /*008e*/ 	.short	0x0020


	//----- nvinfo : EIATTR_SW_WAR
	.align		4
.L_23:
        /*0090*/ 	.byte	0x04, 0x36
        /*0092*/ 	.short	(.L_25 - .L_24)
.L_24:
        /*0094*/ 	.word	0x00000008
.L_25:


//--------------------- .nv.callgraph             --------------------------
	.section	.nv.callgraph,"",@"SHT_CUDA_CALLGRAPH"
	.align	4
	.sectionentsize	8
	.align		4
        /*0000*/ 	.word	0x00000000
	.align		4
        /*0004*/ 	.word	0xffffffff
	.align		4
        /*0008*/ 	.word	0x00000000
	.align		4
        /*000c*/ 	.word	0xfffffffe
	.align		4
        /*0010*/ 	.word	0x00000000
	.align		4
        /*0014*/ 	.word	0xfffffffd
	.align		4
        /*0018*/ 	.word	0x00000000
	.align		4
        /*001c*/ 	.word	0xfffffffc


//--------------------- .text._Z12mergeSmall_kPiS_S_ii --------------------------
	.section	.text._Z12mergeSmall_kPiS_S_ii,"ax",@progbits
	.align	128
        .global         _Z12mergeSmall_kPiS_S_ii
        .type           _Z12mergeSmall_kPiS_S_ii,@function
        .size           _Z12mergeSmall_kPiS_S_ii,(.L_x_12 - _Z12mergeSmall_kPiS_S_ii)
        .other          _Z12mergeSmall_kPiS_S_ii,@"STO_CUDA_ENTRY STV_DEFAULT"
_Z12mergeSmall_kPiS_S_ii:
.text._Z12mergeSmall_kPiS_S_ii:
[----:B------:R-:W-:Y:S01]  /*0000*/  LDC R1, c[0x0][0x37c] ;  /* 0x0000df00ff017b82 */ /* 0x000fe20000000800 */
[----:B------:R-:W0:Y:S07]  /*0010*/  S2R R0, SR_TID.X ;  /* 0x0000000000007919 */ /* 0x000e2e0000002100 */
[----:B------:R-:W0:Y:S01]  /*0020*/  S2UR UR4, SR_CTAID.X ;  /* 0x00000000000479c3 */ /* 0x000e220000002500 */
[----:B------:R-:W1:Y:S07]  /*0030*/  LDCU.64 UR8, c[0x0][0x358] ;  /* 0x00006b00ff0877ac */ /* 0x000e6e0008000a00 */
[----:B------:R-:W0:Y:S01]  /*0040*/  LDC R7, c[0x0][0x360] ;  /* 0x0000d800ff077b82 */ /* 0x000e220000000800 */
[----:B------:R-:W2:Y:S07]  /*0050*/  LDCU UR10, c[0x0][0x39c] ;  /* 0x00007380ff0a77ac */ /* 0x000eae0008000800 */
[----:B------:R-:W3:Y:S08]  /*0060*/  LDC.64 R2, c[0x0][0x380] ;  /* 0x0000e000ff027b82 */ /* 0x000ef00000000a00 */
[----:B------:R-:W4:Y:S01]  /*0070*/  LDC.64 R4, c[0x0][0x388] ;  /* 0x0000e200ff047b82 */ /* 0x000f220000000a00 */
[----:B0-----:R-:W-:-:S07]  /*0080*/  IMAD R0, R7, UR4, R0 ;  /* 0x0000000407007c24 */ /* 0x001fce000f8e0200 */
[----:B------:R-:W0:Y:S01]  /*0090*/  S2UR UR6, SR_CgaCtaId ;  /* 0x00000000000679c3 */ /* 0x000e220000008800 */
[----:B---3--:R-:W-:-:S07]  /*00a0*/  IMAD.WIDE R2, R0, 0x4, R2 ;  /* 0x0000000400027825 */ /* 0x008fce00078e0202 */
[----:B------:R-:W3:Y:S01]  /*00b0*/  LDC R10, c[0x0][0x398] ;  /* 0x0000e600ff0a7b82 */ /* 0x000ee20000000800 */
[----:B-1----:R1:W5:Y:S01]  /*00c0*/  LDG.E R2, desc[UR8][R2.64] ;  /* 0x0000000802027981 */ /* 0x002362000c1e1900 */
[----:B----4-:R-:W-:-:S06]  /*00d0*/  IMAD.WIDE R4, R0, 0x4, R4 ;  /* 0x0000000400047825 */ /* 0x010fcc00078e0204 */
[----:B------:R-:W4:Y:S01]  /*00e0*/  LDG.E R4, desc[UR8][R4.64] ;  /* 0x0000000804047981 */ /* 0x000f22000c1e1900 */
[----:B------:R-:W-:Y:S02]  /*00f0*/  UMOV UR4, 0x400 ;  /* 0x0000040000047882 */ /* 0x000fe40000000000 */
[----:B------:R-:W-:Y:S02]  /*0100*/  UIADD3 UR5, UPT, UPT, UR4, 0x4e20, URZ ;  /* 0x00004e2004057890 */ /* 0x000fe4000fffe0ff */
[----:B0-----:R-:W-:Y:S02]  /*0110*/  ULEA UR4, UR6, UR4, 0x18 ;  /* 0x0000000406047291 */ /* 0x001fe4000f8ec0ff */
[----:B------:R-:W-:Y:S01]  /*0120*/  ULEA UR5, UR6, UR5, 0x18 ;  /* 0x0000000506057291 */ /* 0x000fe2000f8ec0ff */
[----:B------:R-:W1:Y:S03]  /*0130*/  LDCU UR6, c[0x0][0x398] ;  /* 0x00007300ff0677ac */ /* 0x000e660008000800 */
[----:B------:R-:W-:-:S02]  /*0140*/  LEA R7, R0, UR4, 0x2 ;  /* 0x0000000400077c11 */ /* 0x000fc4000f8e10ff */
[C---:B------:R-:W-:Y:S01]  /*0150*/  LEA R9, R0.reuse, UR5, 0x2 ;  /* 0x0000000500097c11 */ /* 0x040fe2000f8e10ff */
[----:B------:R-:W-:Y:S01]  /*0160*/  BSSY.RECONVERGENT B0, `(.L_x_0) ;  /* 0x0000043000007945 */ /* 0x000fe20003800200 */
[C---:B-1----:R-:W-:Y:S01]  /*0170*/  VIADD R3, R0.reuse, -UR6 ;  /* 0x8000000600037c36 */ /* 0x042fe20008000000 */
[----:B------:R-:W-:-:S04]  /*0180*/  ISETP.GT.AND P0, PT, R0, UR6, PT ;  /* 0x0000000600007c0c */ /* 0x000fc8000bf04270 */
[----:B------:R-:W-:Y:S02]  /*0190*/  SEL R3, R3, RZ, P0 ;  /* 0x000000ff03037207 */ /* 0x000fe40000000000 */
[----:B------:R-:W-:Y:S01]  /*01a0*/  VIMNMX R6, PT, PT, R0, UR6, PT ;  /* 0x0000000600067c48 */ /* 0x000fe2000bfe0100 */
[----:B-----5:R0:W-:Y:S04]  /*01b0*/  STS [R7], R2 ;  /* 0x0000000207007388 */ /* 0x0201e80000000800 */
[----:B----4-:R1:W-:Y:S01]  /*01c0*/  STS [R9], R4 ;  /* 0x0000000409007388 */ /* 0x0103e20000000800 */
[----:B------:R-:W-:Y:S06]  /*01d0*/  BAR.SYNC.DEFER_BLOCKING 0x0 ;  /* 0x0000000000007b1d */ /* 0x000fec0000010000 */
[----:B------:R-:W4:Y:S01]  /*01e0*/  LDS R5, [UR4] ;  /* 0x00000004ff057984 */ /* 0x000f220008000800 */
[----:B0-23--:R-:W-:-:S07]  /*01f0*/  IMAD.MOV.U32 R7, RZ, RZ, R3 ;  /* 0x000000ffff077224 */ /* 0x00dfce00078e0003 */
.L_x_7:
[----:B------:R-:W-:Y:S01]  /*0200*/  BSSY.RECONVERGENT B1, `(.L_x_1) ;  /* 0x000001a000017945 */ /* 0x000fe20003800200 */
.L_x_5:
[----:B------:R-:W-:Y:S01]  /*0210*/  IMAD.IADD R2, R6, 0x1, -R7 ;  /* 0x0000000106027824 */ /* 0x000fe200078e0a07 */
[----:B------:R-:W-:Y:S04]  /*0220*/  BSSY.RELIABLE B2, `(.L_x_2) ;  /* 0x0000015000027945 */ /* 0x000fe80003800100 */
[----:B------:R-:W-:-:S04]  /*0230*/  IABS R2, R2 ;  /* 0x0000000200027213 */ /* 0x000fc80000000000 */
[----:B------:R-:W-:-:S04]  /*0240*/  LEA.HI R2, R2, R2, RZ, 0x1 ;  /* 0x0000000202027211 */ /* 0x000fc800078f08ff */
[----:B------:R-:W-:-:S05]  /*0250*/  SHF.R.S32.HI R2, RZ, 0x1, R2 ;  /* 0x00000001ff027819 */ /* 0x000fca0000011402 */
[--C-:B-1----:R-:W-:Y:S02]  /*0260*/  IMAD.IADD R4, R3, 0x1, R2.reuse ;  /* 0x0000000103047824 */ /* 0x102fe400078e0202 */
[----:B------:R-:W-:-:S03]  /*0270*/  IMAD.IADD R2, R6, 0x1, -R2 ;  /* 0x0000000106027824 */ /* 0x000fc600078e0a02 */
[----:B------:R-:W-:-:S04]  /*0280*/  ISETP.GT.AND P0, PT, R4, UR10, PT ;  /* 0x0000000a04007c0c */ /* 0x000fc8000bf04270 */
[----:B------:R-:W-:-:S13]  /*0290*/  ISETP.LT.OR P0, PT, R2, RZ, P0 ;  /* 0x000000ff0200720c */ /* 0x000fda0000701670 */
[----:B------:R-:W-:Y:S05]  /*02a0*/  @P0 BRA `(.L_x_3) ;  /* 0x0000000000300947 */ /* 0x000fea0003800000 */
[----:B------:R-:W-:Y:S02]  /*02b0*/  ISETP.NE.AND P0, PT, R2, RZ, PT ;  /* 0x000000ff0200720c */ /* 0x000fe40003f05270 */
[----:B------:R-:W-:Y:S02]  /*02c0*/  LEA R8, R4, UR5, 0x2 ;  /* 0x0000000504087c11 */ /* 0x000fe4000f8e10ff */
[----:B------:R-:W-:-:S13]  /*02d0*/  ISETP.NE.OR P0, PT, R10, RZ, !P0 ;  /* 0x000000ff0a00720c */ /* 0x000fda0004705670 */
[----:B------:R-:W-:Y:S05]  /*02e0*/  @P0 BREAK.RELIABLE B2 ;  /* 0x0000000000020942 */ /* 0x000fea0003800100 */
[----:B------:R-:W-:Y:S05]  /*02f0*/  @P0 BRA `(.L_x_4) ;  /* 0x0000000000280947 */ /* 0x000fea0003800000 */
[----:B------:R-:W-:Y:S01]  /*0300*/  LEA R2, R2, UR4, 0x2 ;  /* 0x0000000402027c11 */ /* 0x000fe2000f8e10ff */
[----:B------:R-:W-:Y:S05]  /*0310*/  LDS R9, [R8] ;  /* 0x0000000008097984 */ /* 0x000fea0000000800 */
[----:B------:R-:W0:Y:S02]  /*0320*/  LDS R2, [R2+-0x4] ;  /* 0xfffffc0002027984 */ /* 0x000e240000000800 */
[----:B0-----:R-:W-:-:S13]  /*0330*/  ISETP.GT.AND P0, PT, R2, R9, PT ;  /* 0x000000090200720c */ /* 0x001fda0003f04270 */
[----:B------:R-:W-:Y:S05]  /*0340*/  @!P0 BREAK.RELIABLE B2 ;  /* 0x0000000000028942 */ /* 0x000fea0003800100 */
[----:B------:R-:W-:Y:S05]  /*0350*/  @!P0 BRA `(.L_x_4) ;  /* 0x0000000000108947 */ /* 0x000fea0003800000 */
[----:B------:R-:W-:-:S07]  /*0360*/  IMAD.MOV.U32 R2, RZ, RZ, RZ ;  /* 0x000000ffff027224 */ /* 0x000fce00078e00ff */
.L_x_3:
[----:B------:R-:W-:Y:S05]  /*0370*/  BSYNC.RELIABLE B2 ;  /* 0x0000000000027941 */ /* 0x000fea0003800100 */
.L_x_2:
[----:B------:R-:W-:Y:S01]  /*0380*/  VIADD R7, R2, 0x1 ;  /* 0x0000000102077836 */ /* 0x000fe20000000000 */
[----:B------:R-:W-:Y:S06]  /*0390*/  BRA `(.L_x_5) ;  /* 0xfffffffc009c7947 */ /* 0x000fec000383ffff */
.L_x_4:
[----:B------:R-:W-:Y:S05]  /*03a0*/  BSYNC.RECONVERGENT B1 ;  /* 0x0000000000017941 */ /* 0x000fea0003800200 */
.L_x_1:
[----:B------:R-:W-:Y:S05]  /*03b0*/  WARPSYNC.ALL ;  /* 0x0000000000007948 */ /* 0x000fea0003800000 */
[----:B------:R-:W-:-:S13]  /*03c0*/  ISETP.NE.AND P0, PT, R4, UR10, PT ;  /* 0x0000000a04007c0c */ /* 0x000fda000bf05270 */
[----:B------:R-:W-:Y:S05]  /*03d0*/  @!P0 BRA `(.L_x_6) ;  /* 0x00000000003c8947 */ /* 0x000fea0003800000 */
[----:B------:R-:W4:Y:S02]  /*03e0*/  LDS R8, [R8] ;  /* 0x0000000008087984 */ /* 0x000f240000000800 */
[----:B----4-:R-:W-:-:S13]  /*03f0*/  ISETP.GT.AND P0, PT, R5, R8, PT ;  /* 0x000000080500720c */ /* 0x010fda0003f04270 */
[----:B------:R-:W-:Y:S02]  /*0400*/  @P0 VIADD R3, R4, 0x1 ;  /* 0x0000000104030836 */ /* 0x000fe40000000000 */
[----:B------:R-:W-:Y:S01]  /*0410*/  @P0 IMAD.MOV.U32 R6, RZ, RZ, RZ ;  /* 0x000000ffff060224 */ /* 0x000fe200078e00ff */
[----:B------:R-:W-:Y:S06]  /*0420*/  @P0 BRA `(.L_x_7) ;  /* 0xfffffffc00740947 */ /* 0x000fec000383ffff */
[----:B------:R-:W0:Y:S01]  /*0430*/  S2UR UR7, SR_CgaCtaId ;  /* 0x00000000000779c3 */ /* 0x000e220000008800 */
[----:B------:R-:W-:Y:S01]  /*0440*/  UMOV UR6, 0x400 ;  /* 0x0000040000067882 */ /* 0x000fe20000000000 */
[----:B------:R-:W-:Y:S01]  /*0450*/  IMAD.MOV.U32 R5, RZ, RZ, R8 ;  /* 0x000000ffff057224 */ /* 0x000fe200078e0008 */
[----:B0-----:R-:W-:-:S09]  /*0460*/  ULEA UR6, UR7, UR6, 0x18 ;  /* 0x0000000607067291 */ /* 0x001fd2000f8ec0ff */
[----:B------:R-:W0:Y:S02]  /*0470*/  LDS R2, [UR6+0x4] ;  /* 0x00000406ff027984 */ /* 0x000e240008000800 */
[----:B0-----:R-:W-:-:S04]  /*0480*/  ISETP.GT.AND P0, PT, R2, R5, PT ;  /* 0x000000050200720c */ /* 0x001fc80003f04270 */
[----:B------:R-:W-:-:S13]  /*0490*/  ISETP.LT.OR P0, PT, R10, 0x2, P0 ;  /* 0x000000020a00780c */ /* 0x000fda0000701670 */
[----:B------:R-:W-:Y:S05]  /*04a0*/  @P0 BRA `(.L_x_8) ;  /* 0x0000000000380947 */ /* 0x000fea0003800000 */
[----:B------:R-:W-:Y:S01]  /*04b0*/  IMAD.MOV.U32 R5, RZ, RZ, R2 ;  /* 0x000000ffff057224 */ /* 0x000fe200078e0002 */
[----:B------:R-:W-:Y:S06]  /*04c0*/  BRA `(.L_x_9) ;  /* 0x0000000000187947 */ /* 0x000fec0003800000 */
.L_x_6:
[----:B------:R-:W-:-:S13]  /*04d0*/  ISETP.GE.AND P0, PT, R10, 0x2, PT ;  /* 0x000000020a00780c */ /* 0x000fda0003f06270 */
[----:B------:R-:W-:Y:S05]  /*04e0*/  @!P0 BRA `(.L_x_10) ;  /* 0x0000000000208947 */ /* 0x000fea0003800000 */
[----:B------:R-:W0:Y:S01]  /*04f0*/  S2UR UR7, SR_CgaCtaId ;  /* 0x00000000000779c3 */ /* 0x000e220000008800 */
[----:B------:R-:W-:Y:S02]  /*0500*/  UMOV UR6, 0x400 ;  /* 0x0000040000067882 */ /* 0x000fe40000000000 */
[----:B0-----:R-:W-:-:S09]  /*0510*/  ULEA UR6, UR7, UR6, 0x18 ;  /* 0x0000000607067291 */ /* 0x001fd2000f8ec0ff */
[----:B----4-:R-:W0:Y:S03]  /*0520*/  LDS R5, [UR6+0x4] ;  /* 0x00000406ff057984 */ /* 0x010e260008000800 */
.L_x_9:
[----:B------:R-:W1:Y:S02]  /*0530*/  LDC.64 R2, c[0x0][0x390] ;  /* 0x0000e400ff027b82 */ /* 0x000e640000000a00 */
[----:B-1----:R-:W-:-:S05]  /*0540*/  IMAD.WIDE R2, R0, 0x4, R2 ;  /* 0x0000000400027825 */ /* 0x002fca00078e0202 */
[----:B0-----:R-:W-:Y:S01]  /*0550*/  STG.E desc[UR8][R2.64], R5 ;  /* 0x0000000502007986 */ /* 0x001fe2000c101908 */
[----:B------:R-:W-:Y:S05]  /*0560*/  EXIT ;  /* 0x000000000000794d */ /* 0x000fea0003800000 */
.L_x_10:
[----:B------:R-:W-:-:S09]  /*0570*/  ULEA UR6, UR10, UR5, 0x2 ;  /* 0x000000050a067291 */ /* 0x000fd2000f8e10ff */
[----:B----4-:R-:W0:Y:S03]  /*0580*/  LDS R5, [UR6] ;  /* 0x00000006ff057984 */ /* 0x010e260008000800 */
.L_x_8:
[----:B------:R-:W-:Y:S05]  /*0590*/  BSYNC.RECONVERGENT B0 ;  /* 0x0000000000007941 */ /* 0x000fea0003800200 */
.L_x_0:
[----:B------:R-:W1:Y:S02]  /*05a0*/  LDC.64 R2, c[0x0][0x390] ;  /* 0x0000e400ff027b82 */ /* 0x000e640000000a00 */
[----:B-1----:R-:W-:-:S05]  /*05b0*/  IMAD.WIDE R2, R0, 0x4, R2 ;  /* 0x0000000400027825 */ /* 0x002fca00078e0202 */
[----:B0-----:R-:W-:Y:S01]  /*05c0*/  STG.E desc[UR8][R2.64], R5 ;  /* 0x0000000502007986 */ /* 0x001fe2000c101908 */
[----:B------:R-:W-:Y:S05]  /*05d0*/  EXIT ;  /* 0x000000000000794d */ /* 0x000fea0003800000 */
.L_x_11:
[----:B------:R-:W-:-:S00]  /*05e0*/  BRA `(.L_x_11) ;  /* 0xfffffffc00fc7947 */ /* 0x000fc0000383ffff */
[----:B------:R-:W-:-:S00]  /*05f0*/  NOP ;  /* 0x0000000000007918 */ /* 0x000fc00000000000 */
        /* <DEDUP_REMOVED lines=8> */
.L_x_12:


//--------------------- .nv.shared._Z12mergeSmall_kPiS_S_ii --------------------------
	.section	.nv.shared._Z12mergeSmall_kPiS_S_ii,"aw",@nobits
	.sectionflags	@""
	.align	4
.nv.shared._Z12mergeSmall_kPiS_S_ii:
	.zero		41024


//--------------------- .nv.shared.reserved.0     --------------------------
	.section	.nv.shared.reserved.0,"aw",@nobits
	.weak		__nv_reservedSMEM_offset_0_alias
	.size		__nv_reservedSMEM_offset_0_alias, 0, 64
	.other		__nv_reservedSMEM_offset_0_alias,@"STO_CUDA_RESERVED_SHARED STV_DEFAULT"
__nv_reservedSMEM_offset_0_alias:
	.zero		0
	.zero		64


//--------------------- .nv.constant0._Z12mergeSmall_kPiS_S_ii --------------------------
	.section	.nv.constant0._Z12mergeSmall_kPiS_S_ii,"a",@progbits
	.sectionflags	@""
	.align	4
.nv.constant0._Z12mergeSmall_kPiS_S_ii:
	.zero		928


//--------------------- SYMBOLS --------------------------

	.type		.nv.reservedSmem.offset0,@object
	.size		.nv.reservedSmem.offset0,0x4
	.type		.nv.reservedSmem.cap,@object
	.size		.nv.reservedSmem.cap,0x4
